	.headerflags	@"EF_CUDA_TEXMODE_UNIFIED EF_CUDA_64BIT_ADDRESS EF_CUDA_ACCELERATORS EF_CUDA_SM90 EF_CUDA_VIRTUAL_SM(EF_CUDA_SM90)"
	.elftype	@"ET_EXEC"


//--------------------- .nv.info                  --------------------------
	.section	.nv.info,"",@"SHT_CUDA_INFO"
	.align	4


	//----- nvinfo : EIATTR_REGCOUNT
	.align		4
        /*0000*/ 	.byte	0x04, 0x2f
        /*0002*/ 	.short	(.L_1 - .L_0)
	.align		4
.L_0:
        /*0004*/ 	.word	index@(triton_mm)
        /*0008*/ 	.word	0x00000060


	//----- nvinfo : EIATTR_MIN_STACK_SIZE
	.align		4
.L_1:
        /*000c*/ 	.byte	0x04, 0x12
        /*000e*/ 	.short	(.L_3 - .L_2)
	.align		4
.L_2:
        /*0010*/ 	.word	index@(triton_mm)
        /*0014*/ 	.word	0x00000000


	//----- nvinfo : EIATTR_FRAME_SIZE
	.align		4
.L_3:
        /*0018*/ 	.byte	0x04, 0x11
        /*001a*/ 	.short	(.L_5 - .L_4)
	.align		4
.L_4:
        /*001c*/ 	.word	index@(triton_mm)
        /*0020*/ 	.word	0x00000000


	//----- nvinfo : EIATTR_MIN_STACK_SIZE
	.align		4
.L_5:
        /*0024*/ 	.byte	0x04, 0x12
        /*0026*/ 	.short	(.L_7 - .L_6)
	.align		4
.L_6:
        /*0028*/ 	.word	index@(triton_mm)
        /*002c*/ 	.word	0x00000000
.L_7:


//--------------------- .nv.info.triton_mm        --------------------------
	.section	.nv.info.triton_mm,"",@"SHT_CUDA_INFO"
	.sectionflags	@""
	.align	4


	//----- nvinfo : EIATTR_CUDA_API_VERSION
	.align		4
        /*0000*/ 	.byte	0x04, 0x37
        /*0002*/ 	.short	(.L_9 - .L_8)
.L_8:
        /*0004*/ 	.word	0x0000007c


	//----- nvinfo : EIATTR_KPARAM_INFO
	.align		4
.L_9:
        /*0008*/ 	.byte	0x04, 0x17
        /*000a*/ 	.short	(.L_11 - .L_10)
.L_10:
        /*000c*/ 	.word	0x00000000
        /*0010*/ 	.short	0x0002
        /*0012*/ 	.short	0x0010
        /*0014*/ 	.byte	0x00, 0xf0, 0x21, 0x00


	//----- nvinfo : EIATTR_KPARAM_INFO
	.align		4
.L_11:
        /*0018*/ 	.byte	0x04, 0x17
        /*001a*/ 	.short	(.L_13 - .L_12)
.L_12:
        /*001c*/ 	.word	0x00000000
        /*0020*/ 	.short	0x0001
        /*0022*/ 	.short	0x0008
        /*0024*/ 	.byte	0x00, 0xf0, 0x21, 0x00


	//----- nvinfo : EIATTR_KPARAM_INFO
	.align		4
.L_13:
        /*0028*/ 	.byte	0x04, 0x17
        /*002a*/ 	.short	(.L_15 - .L_14)
.L_14:
        /*002c*/ 	.word	0x00000000
        /*0030*/ 	.short	0x0000
        /*0032*/ 	.short	0x0000
        /*0034*/ 	.byte	0x00, 0xf0, 0x21, 0x00


	//----- nvinfo : EIATTR_SPARSE_MMA_MASK
	.align		4
.L_15:
        /*0038*/ 	.byte	0x03, 0x50
        /*003a*/ 	.short	0x0000


	//----- nvinfo : EIATTR_MAXREG_COUNT
	.align		4
        /*003c*/ 	.byte	0x03, 0x1b
        /*003e*/ 	.short	0x00ff


	//----- nvinfo : EIATTR_COOP_GROUP_MASK_REGIDS
	.align		4
        /*0040*/ 	.byte	0x04, 0x29
        /*0042*/ 	.short	(.L_17 - .L_16)


	//   ....[0]....
.L_16:
        /*0044*/ 	.word	0xffffffff


	//----- nvinfo : EIATTR_COOP_GROUP_INSTR_OFFSETS
	.align		4
.L_17:
        /*0048*/ 	.byte	0x04, 0x28
        /*004a*/ 	.short	(.L_19 - .L_18)


	//   ....[0]....
.L_18:
        /*004c*/ 	.word	0x00000ba0


	//----- nvinfo : EIATTR_EXIT_INSTR_OFFSETS
	.align		4
.L_19:
        /*0050*/ 	.byte	0x04, 0x1c
        /*0052*/ 	.short	(.L_21 - .L_20)


	//   ....[0]....
.L_20:
        /*0054*/ 	.word	0x00001960


	//   ....[1]....
        /*0058*/ 	.word	0x000019b0


	//----- nvinfo : EIATTR_MAX_THREADS
	.align		4
.L_21:
        /*005c*/ 	.byte	0x04, 0x05
        /*005e*/ 	.short	(.L_23 - .L_22)
.L_22:
        /*0060*/ 	.word	0x00000080
        /*0064*/ 	.word	0x00000001
        /*0068*/ 	.word	0x00000001


	//----- nvinfo : EIATTR_CBANK_PARAM_SIZE
	.align		4
.L_23:
        /*006c*/ 	.byte	0x03, 0x19
        /*006e*/ 	.short	0x0018


	//----- nvinfo : EIATTR_PARAM_CBANK
	.align		4
        /*0070*/ 	.byte	0x04, 0x0a
        /*0072*/ 	.short	(.L_25 - .L_24)
	.align		4
.L_24:
        /*0074*/ 	.word	index@(.nv.constant0.triton_mm)
        /*0078*/ 	.short	0x0210
        /*007a*/ 	.short	0x0018


	//----- nvinfo : EIATTR_SW_WAR
	.align		4
.L_25:
        /*007c*/ 	.byte	0x04, 0x36
        /*007e*/ 	.short	(.L_27 - .L_26)
.L_26:
        /*0080*/ 	.word	0x00000008
.L_27:


//--------------------- .nv.callgraph             --------------------------
	.section	.nv.callgraph,"",@"SHT_CUDA_CALLGRAPH"
	.align	4
	.sectionentsize	8
	.align		4
        /*0000*/ 	.word	0x00000000
	.align		4
        /*0004*/ 	.word	0xffffffff
	.align		4
        /*0008*/ 	.word	0x00000000
	.align		4
        /*000c*/ 	.word	0xfffffffe
	.align		4
        /*0010*/ 	.word	0x00000000
	.align		4
        /*0014*/ 	.word	0xfffffffd
	.align		4
        /*0018*/ 	.word	0x00000000
	.align		4
        /*001c*/ 	.word	0xfffffffc


//--------------------- .text.triton_mm           --------------------------
	.section	.text.triton_mm,"ax",@progbits
	.sectionflags	@"SHF_BARRIERS=1"
	.align	128
        .global         triton_mm
        .type           triton_mm,@function
        .size           triton_mm,(.L_x_2 - triton_mm)
        .other          triton_mm,@"STO_CUDA_ENTRY STV_DEFAULT"
triton_mm:
.text.triton_mm:
[----:B------:R-:W1:Y:S01]  /*0000*/  LDC R1, c[0x0][0x28] ;  /* 0x00000a00ff017b82 */ /* 0x000e620000000800 */
[----:B------:R-:W2:Y:S01]  /*0010*/  S2R R9, SR_CTAID.X ;  /* 0x0000000000097919 */ /* 0x000ea20000002500 */
[----:B------:R-:W-:-:S06]  /*0020*/  IMAD.MOV.U32 R5, RZ, RZ, -0x8 ;  /* 0xfffffff8ff057424 */ /* 0x000fcc00078e00ff */
[----:B------:R-:W3:Y:S01]  /*0030*/  S2UR UR18, SR_CgaCtaId ;  /* 0x00000000001279c3 */ /* 0x000ee20000008800 */
[----:B------:R-:W-:Y:S01]  /*0040*/  UMOV UR4, 0x400 ;  /* 0x0000040000047882 */ /* 0x000fe20000000000 */
[----:B------:R-:W4:Y:S01]  /*0050*/  S2R R14, SR_TID.X ;  /* 0x00000000000e7919 */ /* 0x000f220000002100 */
[----:B------:R-:W-:Y:S01]  /*0060*/  ULDC.64 UR22, c[0x0][0x208] ;  /* 0x0000820000167ab9 */ /* 0x000fe20000000a00 */
[----:B------:R-:W-:Y:S01]  /*0070*/  IMAD.MOV.U32 R90, RZ, RZ, -0x20 ;  /* 0xffffffe0ff5a7424 */ /* 0x000fe200078e00ff */
[----:B------:R-:W-:Y:S02]  /*0080*/  CS2R R56, SRZ ;  /* 0x0000000000387805 */ /* 0x000fe4000001ff00 */
[----:B------:R-:W-:Y:S02]  /*0090*/  CS2R R58, SRZ ;  /* 0x00000000003a7805 */ /* 0x000fe4000001ff00 */
[----:B------:R-:W-:Y:S01]  /*00a0*/  CS2R R60, SRZ ;  /* 0x00000000003c7805 */ /* 0x000fe2000001ff00 */
[----:B------:R-:W5:Y:S01]  /*00b0*/  LDC.64 R26, c[0x0][0x210] ;  /* 0x00008400ff1a7b82 */ /* 0x000f620000000a00 */
[----:B------:R-:W-:-:S02]  /*00c0*/  CS2R R62, SRZ ;  /* 0x00000000003e7805 */ /* 0x000fc4000001ff00 */
[----:B------:R-:W-:Y:S02]  /*00d0*/  CS2R R64, SRZ ;  /* 0x0000000000407805 */ /* 0x000fe4000001ff00 */
[----:B------:R-:W-:Y:S02]  /*00e0*/  CS2R R66, SRZ ;  /* 0x0000000000427805 */ /* 0x000fe4000001ff00 */
[----:B------:R-:W-:Y:S02]  /*00f0*/  CS2R R68, SRZ ;  /* 0x0000000000447805 */ /* 0x000fe4000001ff00 */
[----:B------:R-:W-:Y:S02]  /*0100*/  CS2R R70, SRZ ;  /* 0x0000000000467805 */ /* 0x000fe4000001ff00 */
[----:B------:R-:W-:Y:S02]  /*0110*/  CS2R R72, SRZ ;  /* 0x0000000000487805 */ /* 0x000fe4000001ff00 */
        /* <DEDUP_REMOVED lines=8> */
[----:B------:R-:W-:Y:S01]  /*01a0*/  CS2R R40, SRZ ;  /* 0x0000000000287805 */ /* 0x000fe2000001ff00 */
[----:B---3--:R-:W-:Y:S01]  /*01b0*/  UPRMT UR18, UR18, 0x654, UR4 ;  /* 0x0000065412127896 */ /* 0x008fe20008000004 */
[----:B------:R-:W-:Y:S02]  /*01c0*/  CS2R R42, SRZ ;  /* 0x00000000002a7805 */ /* 0x000fe4000001ff00 */
[----:B------:R-:W-:Y:S02]  /*01d0*/  CS2R R44, SRZ ;  /* 0x00000000002c7805 */ /* 0x000fe4000001ff00 */
[----:B------:R-:W-:Y:S02]  /*01e0*/  CS2R R46, SRZ ;  /* 0x00000000002e7805 */ /* 0x000fe4000001ff00 */
[----:B------:R-:W-:-:S02]  /*01f0*/  CS2R R48, SRZ ;  /* 0x0000000000307805 */ /* 0x000fc4000001ff00 */
[----:B------:R-:W-:Y:S01]  /*0200*/  CS2R R50, SRZ ;  /* 0x0000000000327805 */ /* 0x000fe2000001ff00 */
[----:B--2---:R-:W-:Y:S01]  /*0210*/  IMAD.HI R0, R9, 0x2aaaaaab, RZ ;  /* 0x2aaaaaab09007827 */ /* 0x004fe200078e02ff */
[----:B------:R-:W-:Y:S02]  /*0220*/  CS2R R52, SRZ ;  /* 0x0000000000347805 */ /* 0x000fe4000001ff00 */
[----:B------:R-:W-:Y:S01]  /*0230*/  CS2R R54, SRZ ;  /* 0x0000000000367805 */ /* 0x000fe2000001ff00 */
[----:B------:R-:W-:Y:S01]  /*0240*/  UMOV UR19, 0x1 ;  /* 0x0000000100137882 */ /* 0x000fe20000000000 */
[----:B----4-:R-:W-:Y:S01]  /*0250*/  IMAD.SHL.U32 R13, R14, 0x8, RZ ;  /* 0x000000080e0d7824 */ /* 0x010fe200078e00ff */
[----:B------:R-:W-:Y:S01]  /*0260*/  SHF.R.U32.HI R3, RZ, 0x1f, R0 ;  /* 0x0000001fff037819 */ /* 0x000fe20000011600 */
[----:B------:R-:W-:Y:S01]  /*0270*/  UMOV UR6, 0xffffffff ;  /* 0xffffffff00067882 */ /* 0x000fe20000000000 */
[----:B------:R-:W-:Y:S01]  /*0280*/  SHF.R.U32.HI R89, RZ, 0x5, R14 ;  /* 0x00000005ff597819 */ /* 0x000fe2000001160e */
[----:B------:R-:W-:Y:S01]  /*0290*/  UIADD3 UR21, UR18, 0x6000, URZ ;  /* 0x0000600012157890 */ /* 0x000fe2000fffe03f */
[----:B------:R-:W-:Y:S01]  /*02a0*/  LEA.HI.SX32 R4, R0, R3, 0x18 ;  /* 0x0000000300047211 */ /* 0x000fe200078fc2ff */
[----:B------:R-:W-:Y:S01]  /*02b0*/  UMOV UR4, URZ ;  /* 0x0000003f00047c82 */ /* 0x000fe20008000000 */
[----:B------:R-:W-:Y:S01]  /*02c0*/  LOP3.LUT R89, R89, 0x7fffffc, RZ, 0xc0, !PT ;  /* 0x07fffffc59597812 */ /* 0x000fe200078ec0ff */
[----:B------:R-:W-:-:S02]  /*02d0*/  UMOV UR5, URZ ;  /* 0x0000003f00057c82 */ /* 0x000fc40008000000 */
[C---:B------:R-:W-:Y:S02]  /*02e0*/  IMAD R0, R4.reuse, R5, 0x20 ;  /* 0x0000002004007424 */ /* 0x040fe400078e0205 */
[----:B------:R-:W-:-:S03]  /*02f0*/  IMAD R7, R4, -0x600, R9 ;  /* 0xfffffa0004077824 */ /* 0x000fc600078e0209 */
[----:B------:R-:W-:Y:S02]  /*0300*/  VIMNMX R0, R0, 0x8, PT ;  /* 0x0000000800007848 */ /* 0x000fe40003fe0100 */
[----:B------:R-:W-:Y:S02]  /*0310*/  IABS R8, R7 ;  /* 0x0000000700087213 */ /* 0x000fe40000000000 */
[-C--:B------:R-:W-:Y:S02]  /*0320*/  IABS R6, R0.reuse ;  /* 0x0000000000067213 */ /* 0x080fe40000000000 */
[-C--:B------:R-:W-:Y:S02]  /*0330*/  IABS R10, R0.reuse ;  /* 0x00000000000a7213 */ /* 0x080fe40000000000 */
[----:B------:R-:W2:Y:S01]  /*0340*/  I2F.RP R5, R6 ;  /* 0x0000000600057306 */ /* 0x000ea20000209400 */
[----:B------:R-:W-:-:S04]  /*0350*/  LOP3.LUT R7, R7, R0, RZ, 0x3c, !PT ;  /* 0x0000000007077212 */ /* 0x000fc800078e3cff */
[----:B------:R-:W-:Y:S02]  /*0360*/  ISETP.GE.AND P3, PT, R7, RZ, PT ;  /* 0x000000ff0700720c */ /* 0x000fe40003f66270 */
[----:B------:R-:W-:-:S04]  /*0370*/  SHF.R.U32.HI R7, RZ, 0x2, R14 ;  /* 0x00000002ff077819 */ /* 0x000fc8000001160e */
[----:B------:R-:W-:Y:S01]  /*0380*/  SGXT.U32 R7, R7, 0x5 ;  /* 0x000000050707781a */ /* 0x000fe20000000000 */
[----:B--2---:R-:W2:Y:S02]  /*0390*/  MUFU.RCP R5, R5 ;  /* 0x0000000500057308 */ /* 0x004ea40000001000 */
[----:B--2---:R-:W-:-:S06]  /*03a0*/  VIADD R2, R5, 0xffffffe ;  /* 0x0ffffffe05027836 */ /* 0x004fcc0000000000 */
[----:B------:R2:W3:Y:S02]  /*03b0*/  F2I.FTZ.U32.TRUNC.NTZ R3, R2 ;  /* 0x0000000200037305 */ /* 0x0004e4000021f000 */
[----:B--2---:R-:W-:Y:S02]  /*03c0*/  IMAD.MOV.U32 R2, RZ, RZ, RZ ;  /* 0x000000ffff027224 */ /* 0x004fe400078e00ff */
[----:B---3--:R-:W-:-:S04]  /*03d0*/  IMAD.MOV R11, RZ, RZ, -R3 ;  /* 0x000000ffff0b7224 */ /* 0x008fc800078e0a03 */
[----:B------:R-:W-:-:S04]  /*03e0*/  IMAD R11, R11, R6, RZ ;  /* 0x000000060b0b7224 */ /* 0x000fc800078e02ff */
[----:B------:R-:W-:-:S04]  /*03f0*/  IMAD.HI.U32 R3, R3, R11, R2 ;  /* 0x0000000b03037227 */ /* 0x000fc800078e0002 */
[----:B------:R-:W-:Y:S02]  /*0400*/  IMAD.MOV R11, RZ, RZ, -R10 ;  /* 0x000000ffff0b7224 */ /* 0x000fe400078e0a0a */
[----:B------:R-:W-:-:S04]  /*0410*/  IMAD.HI.U32 R2, R3, R8, RZ ;  /* 0x0000000803027227 */ /* 0x000fc800078e00ff */
[----:B------:R-:W-:Y:S01]  /*0420*/  IMAD R5, R2, R11, R8 ;  /* 0x0000000b02057224 */ /* 0x000fe200078e0208 */
[----:B------:R-:W-:-:S04]  /*0430*/  IABS R8, R9 ;  /* 0x0000000900087213 */ /* 0x000fc80000000000 */
[----:B------:R-:W-:Y:S01]  /*0440*/  ISETP.GT.U32.AND P2, PT, R6, R5, PT ;  /* 0x000000050600720c */ /* 0x000fe20003f44070 */
[----:B------:R-:W-:-:S04]  /*0450*/  IMAD.HI.U32 R3, R3, R8, RZ ;  /* 0x0000000803037227 */ /* 0x000fc800078e00ff */
[----:B------:R-:W-:-:S05]  /*0460*/  IMAD R3, R3, R11, R8 ;  /* 0x0000000b03037224 */ /* 0x000fca00078e0208 */
[----:B------:R-:W-:-:S03]  /*0470*/  ISETP.GT.U32.AND P1, PT, R6, R3, PT ;  /* 0x000000030600720c */ /* 0x000fc60003f24070 */
[----:B------:R-:W-:Y:S02]  /*0480*/  @!P2 IMAD.IADD R5, R5, 0x1, -R6 ;  /* 0x000000010505a824 */ /* 0x000fe400078e0a06 */
[----:B------:R-:W-:Y:S01]  /*0490*/  @!P2 VIADD R2, R2, 0x1 ;  /* 0x000000010202a836 */ /* 0x000fe20000000000 */
[----:B------:R-:W-:Y:S02]  /*04a0*/  ISETP.GE.AND P2, PT, R9, RZ, PT ;  /* 0x000000ff0900720c */ /* 0x000fe40003f46270 */
[----:B------:R-:W-:-:S05]  /*04b0*/  ISETP.GE.U32.AND P0, PT, R5, R6, PT ;  /* 0x000000060500720c */ /* 0x000fca0003f06070 */
[----:B------:R-:W-:-:S05]  /*04c0*/  @!P1 IMAD.IADD R3, R3, 0x1, -R6 ;  /* 0x0000000103039824 */ /* 0x000fca00078e0a06 */
[----:B------:R-:W-:-:S03]  /*04d0*/  ISETP.GT.U32.AND P1, PT, R6, R3, PT ;  /* 0x000000030600720c */ /* 0x000fc60003f24070 */
[----:B------:R-:W-:Y:S01]  /*04e0*/  @P0 VIADD R2, R2, 0x1 ;  /* 0x0000000102020836 */ /* 0x000fe20000000000 */
[----:B------:R-:W-:-:S03]  /*04f0*/  ISETP.NE.AND P0, PT, R0, RZ, PT ;  /* 0x000000ff0000720c */ /* 0x000fc60003f05270 */
[----:B------:R-:W-:Y:S01]  /*0500*/  IMAD.MOV.U32 R5, RZ, RZ, R2 ;  /* 0x000000ffff057224 */ /* 0x000fe200078e0002 */
[----:B------:R-:W-:-:S03]  /*0510*/  LOP3.LUT R2, RZ, R0, RZ, 0x33, !PT ;  /* 0x00000000ff027212 */ /* 0x000fc600078e33ff */
[----:B------:R-:W-:Y:S02]  /*0520*/  @!P3 IMAD.MOV R5, RZ, RZ, -R5 ;  /* 0x000000ffff05b224 */ /* 0x000fe400078e0a05 */
[----:B------:R-:W-:-:S03]  /*0530*/  @!P1 IMAD.IADD R3, R3, 0x1, -R6 ;  /* 0x0000000103039824 */ /* 0x000fc600078e0a06 */
[----:B------:R-:W-:Y:S01]  /*0540*/  SEL R0, R2, R5, !P0 ;  /* 0x0000000502007207 */ /* 0x000fe20004000000 */
[----:B------:R-:W-:-:S04]  /*0550*/  @!P2 IMAD.MOV R3, RZ, RZ, -R3 ;  /* 0x000000ffff03a224 */ /* 0x000fc800078e0a03 */
[----:B------:R-:W-:Y:S01]  /*0560*/  IMAD.SHL.U32 R0, R0, 0x40, RZ ;  /* 0x0000004000007824 */ /* 0x000fe200078e00ff */
[----:B------:R-:W-:-:S04]  /*0570*/  SEL R3, R2, R3, !P0 ;  /* 0x0000000302037207 */ /* 0x000fc80004000000 */
[----:B------:R-:W-:Y:S01]  /*0580*/  LOP3.LUT R5, R0, R7, RZ, 0xfc, !PT ;  /* 0x0000000700057212 */ /* 0x000fe200078efcff */
[----:B------:R-:W-:Y:S01]  /*0590*/  IMAD R2, R4, 0x8, R3 ;  /* 0x0000000804027824 */ /* 0x000fe200078e0203 */
[----:B------:R-:W-:Y:S02]  /*05a0*/  LOP3.LUT R6, R0, 0x20, R7, 0xfe, !PT ;  /* 0x0000002000067812 */ /* 0x000fe400078efe07 */
[----:B------:R-:W-:Y:S01]  /*05b0*/  LOP3.LUT R3, R7, 0x20, RZ, 0xfc, !PT ;  /* 0x0000002007037812 */ /* 0x000fe200078efcff */
[----:B------:R-:W-:Y:S01]  /*05c0*/  IMAD.HI R8, R5, 0x2aaaaaab, RZ ;  /* 0x2aaaaaab05087827 */ /* 0x000fe200078e02ff */
[----:B------:R-:W-:Y:S02]  /*05d0*/  SHF.R.S32.HI R15, RZ, 0x18, R2 ;  /* 0x00000018ff0f7819 */ /* 0x000fe40000011402 */
[----:B------:R-:W-:Y:S01]  /*05e0*/  LOP3.LUT R4, R7, 0x40, RZ, 0xfc, !PT ;  /* 0x0000004007047812 */ /* 0x000fe200078efcff */
[----:B------:R-:W-:Y:S01]  /*05f0*/  IMAD.HI R10, R6, 0x2aaaaaab, RZ ;  /* 0x2aaaaaab060a7827 */ /* 0x000fe200078e02ff */
[----:B------:R-:W-:-:S02]  /*0600*/  SHF.R.U32.HI R9, RZ, 0x1f, R8 ;  /* 0x0000001fff097819 */ /* 0x000fc40000011608 */
[----:B------:R-:W-:Y:S01]  /*0610*/  SGXT R15, R15, 0x1 ;  /* 0x000000010f0f781a */ /* 0x000fe20000000200 */
[----:B------:R-:W-:Y:S01]  /*0620*/  IMAD.SHL.U32 R2, R2, 0x80, RZ ;  /* 0x0000008002027824 */ /* 0x000fe200078e00ff */
[----:B------:R-:W-:Y:S02]  /*0630*/  SHF.R.U32.HI R11, RZ, 0x1f, R10 ;  /* 0x0000001fff0b7819 */ /* 0x000fe4000001160a */
[----:B------:R-:W-:Y:S02]  /*0640*/  LEA.HI R8, R8, R9, RZ, 0x15 ;  /* 0x0000000908087211 */ /* 0x000fe400078fa8ff */
[----:B------:R-:W-:Y:S02]  /*0650*/  LEA.HI R11, R10, R11, RZ, 0x15 ;  /* 0x0000000b0a0b7211 */ /* 0x000fe400078fa8ff */
[----:B------:R-:W-:Y:S01]  /*0660*/  LOP3.LUT R10, R2, R7, RZ, 0xfc, !PT ;  /* 0x00000007020a7212 */ /* 0x000fe200078efcff */
[----:B------:R-:W-:Y:S01]  /*0670*/  IMAD R20, R8, -0x3000, R5 ;  /* 0xffffd00008147824 */ /* 0x000fe200078e0205 */
[----:B------:R-:W-:Y:S01]  /*0680*/  LOP3.LUT R5, R7, 0x60, RZ, 0xfc, !PT ;  /* 0x0000006007057812 */ /* 0x000fe200078efcff */
[----:B------:R-:W-:Y:S01]  /*0690*/  IMAD R22, R11, -0x3000, R6 ;  /* 0xffffd0000b167824 */ /* 0x000fe200078e0206 */
[----:B------:R-:W-:Y:S01]  /*06a0*/  LOP3.LUT R6, R13, 0x18, R14, 0x48, !PT ;  /* 0x000000180d067812 */ /* 0x000fe200078e480e */
[----:B------:R-:W2:Y:S01]  /*06b0*/  LDC.64 R8, c[0x0][0x218] ;  /* 0x00008600ff087b82 */ /* 0x000ea20000000a00 */
[----:B------:R-:W-:-:S02]  /*06c0*/  LEA.HI R16, R15, R10, RZ, 0xc ;  /* 0x0000000a0f107211 */ /* 0x000fc400078f60ff */
[----:B------:R-:W-:Y:S01]  /*06d0*/  LOP3.LUT R11, R2, 0x20, R7, 0xfe, !PT ;  /* 0x00000020020b7812 */ /* 0x000fe200078efe07 */
[--C-:B------:R-:W-:Y:S01]  /*06e0*/  IMAD R3, R3, 0x20, R6.reuse ;  /* 0x0000002003037824 */ /* 0x100fe200078e0206 */
[----:B------:R-:W-:Y:S01]  /*06f0*/  LOP3.LUT R12, R2, 0x40, R7, 0xfe, !PT ;  /* 0x00000040020c7812 */ /* 0x000fe200078efe07 */
[--C-:B------:R-:W-:Y:S01]  /*0700*/  IMAD R4, R4, 0x20, R6.reuse ;  /* 0x0000002004047824 */ /* 0x100fe200078e0206 */
[----:B------:R-:W-:Y:S01]  /*0710*/  LOP3.LUT R17, R16, 0x3ff000, RZ, 0xc0, !PT ;  /* 0x003ff00010117812 */ /* 0x000fe200078ec0ff */
[--C-:B------:R-:W-:Y:S01]  /*0720*/  IMAD R5, R5, 0x20, R6.reuse ;  /* 0x0000002005057824 */ /* 0x100fe200078e0206 */
[----:B------:R-:W-:Y:S01]  /*0730*/  LEA.HI R16, R15, R11, RZ, 0xc ;  /* 0x0000000b0f107211 */ /* 0x000fe200078f60ff */
[----:B------:R-:W-:Y:S01]  /*0740*/  IMAD R6, R7, 0x20, R6 ;  /* 0x0000002007067824 */ /* 0x000fe200078e0206 */
[----:B------:R-:W-:Y:S01]  /*0750*/  LOP3.LUT R7, R2, 0x60, R7, 0xfe, !PT ;  /* 0x0000006002077812 */ /* 0x000fe200078efe07 */
[----:B------:R-:W-:Y:S01]  /*0760*/  IMAD.IADD R10, R10, 0x1, -R17 ;  /* 0x000000010a0a7824 */ /* 0x000fe200078e0a11 */
[----:B------:R-:W-:-:S02]  /*0770*/  LEA.HI R18, R15, R12, RZ, 0xc ;  /* 0x0000000c0f127211 */ /* 0x000fc400078f60ff */
[----:B------:R-:W-:Y:S02]  /*0780*/  LEA.HI R19, R15, R7, RZ, 0xc ;  /* 0x000000070f137211 */ /* 0x000fe400078f60ff */
[----:B------:R-:W-:Y:S02]  /*0790*/  LOP3.LUT R16, R16, 0x3ff000, RZ, 0xc0, !PT ;  /* 0x003ff00010107812 */ /* 0x000fe400078ec0ff */
[----:B------:R-:W-:Y:S02]  /*07a0*/  LOP3.LUT R15, R18, 0x3ff000, RZ, 0xc0, !PT ;  /* 0x003ff000120f7812 */ /* 0x000fe400078ec0ff */
[----:B------:R-:W-:Y:S01]  /*07b0*/  LOP3.LUT R18, R19, 0x3ff000, RZ, 0xc0, !PT ;  /* 0x003ff00013127812 */ /* 0x000fe200078ec0ff */
[----:B------:R-:W-:Y:S01]  /*07c0*/  IMAD.IADD R16, R11, 0x1, -R16 ;  /* 0x000000010b107824 */ /* 0x000fe200078e0a10 */
[----:B------:R-:W-:Y:S01]  /*07d0*/  LOP3.LUT R13, R13, 0x18, RZ, 0xc0, !PT ;  /* 0x000000180d0d7812 */ /* 0x000fe200078ec0ff */
[----:B------:R-:W-:Y:S01]  /*07e0*/  IMAD.IADD R12, R12, 0x1, -R15 ;  /* 0x000000010c0c7824 */ /* 0x000fe200078e0a0f */
[----:B------:R-:W-:Y:S01]  /*07f0*/  LEA R15, R6, UR18, 0x1 ;  /* 0x00000012060f7c11 */ /* 0x000fe2000f8e08ff */
[----:B------:R-:W-:Y:S01]  /*0800*/  IMAD.IADD R18, R7, 0x1, -R18 ;  /* 0x0000000107127824 */ /* 0x000fe200078e0a12 */
[----:B------:R-:W-:Y:S01]  /*0810*/  LEA R33, R3, UR18, 0x1 ;  /* 0x0000001203217c11 */ /* 0x000fe2000f8e08ff */
[--C-:B------:R-:W-:Y:S01]  /*0820*/  IMAD R17, R10, 0xc00, R13.reuse ;  /* 0x00000c000a117824 */ /* 0x100fe200078e020d */
[----:B------:R-:W-:Y:S01]  /*0830*/  LEA R35, R4, UR18, 0x1 ;  /* 0x0000001204237c11 */ /* 0x000fe2000f8e08ff */
[--C-:B------:R-:W-:Y:S01]  /*0840*/  IMAD R19, R16, 0xc00, R13.reuse ;  /* 0x00000c0010137824 */ /* 0x100fe200078e020d */
[----:B------:R-:W-:Y:S01]  /*0850*/  LEA R37, R5, UR18, 0x1 ;  /* 0x0000001205257c11 */ /* 0x000fe2000f8e08ff */
[----:B------:R-:W-:-:S02]  /*0860*/  IMAD R25, R12, 0xc00, R13 ;  /* 0x00000c000c197824 */ /* 0x000fc400078e020d */
[----:B------:R-:W-:Y:S02]  /*0870*/  IMAD R7, R18, 0xc00, R13 ;  /* 0x00000c0012077824 */ /* 0x000fe400078e020d */
[----:B-1---5:R-:W-:-:S04]  /*0880*/  IMAD.WIDE R16, R17, 0x2, R26 ;  /* 0x0000000211107825 */ /* 0x022fc800078e021a */
[----:B------:R-:W-:Y:S01]  /*0890*/  IMAD R29, R20, 0xc00, R13 ;  /* 0x00000c00141d7824 */ /* 0x000fe200078e020d */
[----:B------:R-:W-:Y:S01]  /*08a0*/  @!PT LDS RZ, [RZ] ;  /* 0x00000000fffff984 */ /* 0x000fe20000000800 */
[----:B------:R-:W-:Y:S01]  /*08b0*/  @!PT LDS RZ, [RZ] ;  /* 0x00000000fffff984 */ /* 0x000fe20000000800 */
[----:B------:R-:W-:Y:S01]  /*08c0*/  @!PT LDS RZ, [RZ] ;  /* 0x00000000fffff984 */ /* 0x000fe20000000800 */
[----:B------:R-:W-:Y:S01]  /*08d0*/  LDGSTS.E.BYPASS.128 [R15], desc[UR22][R16.64] ;  /* 0x00000000100f7fae */ /* 0x000fe2000b901c56 */
[----:B------:R-:W-:-:S04]  /*08e0*/  IMAD.WIDE R18, R19, 0x2, R26 ;  /* 0x0000000213127825 */ /* 0x000fc800078e021a */
[----:B------:R-:W-:Y:S01]  /*08f0*/  IMAD R31, R22, 0xc00, R13 ;  /* 0x00000c00161f7824 */ /* 0x000fe200078e020d */
[----:B------:R-:W-:Y:S01]  /*0900*/  LDGSTS.E.BYPASS.128 [R33], desc[UR22][R18.64] ;  /* 0x0000000012217fae */ /* 0x000fe2000b901c56 */
[----:B------:R-:W-:-:S04]  /*0910*/  IMAD.WIDE R24, R25, 0x2, R26 ;  /* 0x0000000219187825 */ /* 0x000fc800078e021a */
[----:B------:R-:W-:Y:S01]  /*0920*/  IMAD.WIDE R26, R7, 0x2, R26 ;  /* 0x00000002071a7825 */ /* 0x000fe200078e021a */
[----:B------:R-:W-:Y:S01]  /*0930*/  LDGSTS.E.BYPASS.128 [R35], desc[UR22][R24.64] ;  /* 0x0000000018237fae */ /* 0x000fe2000b901c56 */
[----:B------:R-:W-:Y:S02]  /*0940*/  IADD3 R7, P1, R16, 0x80, RZ ;  /* 0x0000008010077810 */ /* 0x000fe40007f3e0ff */
[--C-:B--2---:R-:W-:Y:S01]  /*0950*/  IMAD.WIDE R28, R29, 0x2, R8.reuse ;  /* 0x000000021d1c7825 */ /* 0x104fe200078e0208 */
[----:B------:R-:W-:Y:S03]  /*0960*/  LDGSTS.E.BYPASS.128 [R37], desc[UR22][R26.64] ;  /* 0x000000001a257fae */ /* 0x000fe6000b901c56 */
[----:B------:R-:W-:Y:S01]  /*0970*/  IMAD.WIDE R30, R31, 0x2, R8 ;  /* 0x000000021f1e7825 */ /* 0x000fe200078e0208 */
[----:B------:R-:W0:Y:S01]  /*0980*/  LDGDEPBAR ;  /* 0x00000000000079af */ /* 0x000e220000000000 */
[----:B------:R-:W-:-:S02]  /*0990*/  IADD3 R8, P0, R18, 0x80, RZ ;  /* 0x0000008012087810 */ /* 0x000fc40007f1e0ff */
[----:B------:R-:W-:Y:S01]  /*09a0*/  IMAD.X R9, RZ, RZ, R17, P1 ;  /* 0x000000ffff097224 */ /* 0x000fe200008e0611 */
[----:B------:R-:W-:Y:S01]  /*09b0*/  LDGSTS.E.BYPASS.128 [R15+0x6000], desc[UR22][R28.64] ;  /* 0x060000001c0f7fae */ /* 0x000fe2000b901c56 */
[----:B------:R-:W-:Y:S01]  /*09c0*/  IADD3 R10, P1, R24, 0x80, RZ ;  /* 0x00000080180a7810 */ /* 0x000fe20007f3e0ff */
[----:B------:R-:W-:Y:S01]  /*09d0*/  IMAD.X R11, RZ, RZ, R19, P0 ;  /* 0x000000ffff0b7224 */ /* 0x000fe200000e0613 */
[----:B------:R-:W-:Y:S01]  /*09e0*/  IADD3 R12, P0, R26, 0x80, RZ ;  /* 0x000000801a0c7810 */ /* 0x000fe20007f1e0ff */
[----:B------:R-:W-:Y:S02]  /*09f0*/  LDGSTS.E.BYPASS.128 [R33+0x6000], desc[UR22][R30.64] ;  /* 0x060000001e217fae */ /* 0x000fe4000b901c56 */
[----:B------:R-:W-:Y:S01]  /*0a00*/  IMAD.X R13, RZ, RZ, R25, P1 ;  /* 0x000000ffff0d7224 */ /* 0x000fe200008e0619 */
[----:B------:R-:W-:Y:S01]  /*0a10*/  IADD3 R20, P1, R28, 0x80, RZ ;  /* 0x000000801c147810 */ /* 0x000fe20007f3e0ff */
[----:B------:R-:W0:Y:S01]  /*0a20*/  LDGDEPBAR ;  /* 0x00000000000079af */ /* 0x000e220000000000 */
[----:B------:R-:W-:Y:S01]  /*0a30*/  IMAD.X R21, RZ, RZ, R27, P0 ;  /* 0x000000ffff157224 */ /* 0x000fe200000e061b */
[----:B------:R-:W-:Y:S01]  /*0a40*/  BAR.SYNC.DEFER_BLOCKING 0x0 ;  /* 0x0000000000007b1d */ /* 0x000fe20000010000 */
[----:B------:R-:W-:Y:S01]  /*0a50*/  IADD3 R22, P0, R30, 0x80, RZ ;  /* 0x000000801e167810 */ /* 0x000fe20007f1e0ff */
[----:B------:R-:W-:-:S04]  /*0a60*/  IMAD.X R23, RZ, RZ, R29, P1 ;  /* 0x000000ffff177224 */ /* 0x000fc800008e061d */
[----:B------:R-:W-:Y:S01]  /*0a70*/  IMAD.X R88, RZ, RZ, R31, P0 ;  /* 0x000000ffff587224 */ /* 0x000fe200000e061f */
[----:B------:R-:W-:Y:S01]  /*0a80*/  @!PT LDS RZ, [RZ] ;  /* 0x00000000fffff984 */ /* 0x000fe20000000800 */
[----:B------:R-:W-:Y:S01]  /*0a90*/  @!PT LDS RZ, [RZ] ;  /* 0x00000000fffff984 */ /* 0x000fe20000000800 */
[----:B------:R-:W-:Y:S01]  /*0aa0*/  @!PT LDS RZ, [RZ] ;  /* 0x00000000fffff984 */ /* 0x000fe20000000800 */
[----:B------:R-:W-:Y:S04]  /*0ab0*/  LDGSTS.E.BYPASS.128 [R15+0x2000], desc[UR22][R16.64+0x40] ;  /* 0x02000040100f7fae */ /* 0x000fe8000b901c56 */
[----:B------:R-:W-:Y:S04]  /*0ac0*/  LDGSTS.E.BYPASS.128 [R33+0x2000], desc[UR22][R18.64+0x40] ;  /* 0x0200004012217fae */ /* 0x000fe8000b901c56 */
[----:B------:R1:W-:Y:S04]  /*0ad0*/  LDGSTS.E.BYPASS.128 [R35+0x2000], desc[UR22][R24.64+0x40] ;  /* 0x0200004018237fae */ /* 0x0003e8000b901c56 */
[----:B------:R2:W-:Y:S04]  /*0ae0*/  LDGSTS.E.BYPASS.128 [R37+0x2000], desc[UR22][R26.64+0x40] ;  /* 0x020000401a257fae */ /* 0x0005e8000b901c56 */
[----:B------:R-:W0:Y:S04]  /*0af0*/  LDGDEPBAR ;  /* 0x00000000000079af */ /* 0x000e280000000000 */
[----:B------:R3:W-:Y:S01]  /*0b00*/  LDGSTS.E.BYPASS.128 [R15+0x7000], desc[UR22][R28.64+0x40] ;  /* 0x070000401c0f7fae */ /* 0x0007e2000b901c56 */
[----:B-1----:R-:W-:-:S02]  /*0b10*/  CS2R R24, SRZ ;  /* 0x0000000000187805 */ /* 0x002fc4000001ff00 */
[----:B------:R-:W-:Y:S01]  /*0b20*/  CS2R R34, SRZ ;  /* 0x0000000000227805 */ /* 0x000fe2000001ff00 */
[----:B------:R1:W-:Y:S01]  /*0b30*/  LDGSTS.E.BYPASS.128 [R33+0x7000], desc[UR22][R30.64+0x40] ;  /* 0x070000401e217fae */ /* 0x0003e2000b901c56 */
[----:B--2---:R-:W-:Y:S02]  /*0b40*/  CS2R R26, SRZ ;  /* 0x00000000001a7805 */ /* 0x004fe4000001ff00 */
[----:B------:R-:W-:Y:S01]  /*0b50*/  CS2R R36, SRZ ;  /* 0x0000000000247805 */ /* 0x000fe2000001ff00 */
[----:B------:R-:W0:Y:S01]  /*0b60*/  LDGDEPBAR ;  /* 0x00000000000079af */ /* 0x000e220000000000 */
[----:B---3--:R-:W-:Y:S02]  /*0b70*/  CS2R R28, SRZ ;  /* 0x00000000001c7805 */ /* 0x008fe4000001ff00 */
[----:B-1----:R-:W-:Y:S02]  /*0b80*/  CS2R R30, SRZ ;  /* 0x00000000001e7805 */ /* 0x002fe4000001ff00 */
[----:B------:R-:W-:-:S07]  /*0b90*/  CS2R R32, SRZ ;  /* 0x0000000000207805 */ /* 0x000fce000001ff00 */
.L_x_0:
[----:B------:R-:W1:Y:S01]  /*0ba0*/  SHFL.IDX PT, R14, R89, RZ, 0x1f ;  /* 0x00001fff590e7589 */ /* 0x000e6200000e0000 */
[----:B------:R-:W-:Y:S01]  /*0bb0*/  UIADD3 UR6, UR6, 0x1, URZ ;  /* 0x0000000106067890 */ /* 0x000fe2000fffe03f */
[----:B------:R-:W-:-:S04]  /*0bc0*/  DEPBAR.LE SB0, 0x2 ;  /* 0x000080800000791a */ /* 0x000fc80000000000 */
[----:B------:R-:W-:Y:S01]  /*0bd0*/  UISETP.GE.AND UP0, UPT, UR6, 0x3, UPT ;  /* 0x000000030600788c */ /* 0x000fe2000bf06270 */
[----:B------:R-:W-:Y:S01]  /*0be0*/  BAR.SYNC.DEFER_BLOCKING 0x0 ;  /* 0x0000000000007b1d */ /* 0x000fe20000010000 */
[----:B------:R-:W-:Y:S01]  /*0bf0*/  UIADD3 UR19, UR19, 0x1, URZ ;  /* 0x0000000113137890 */ /* 0x000fe2000fffe03f */
[----:B------:R-:W-:Y:S01]  /*0c00*/  VIADD R90, R90, 0x20 ;  /* 0x000000205a5a7836 */ /* 0x000fe20000000000 */
[----:B------:R-:W-:Y:S01]  /*0c10*/  USEL UR20, UR6, URZ, !UP0 ;  /* 0x0000003f06147287 */ /* 0x000fe2000c000000 */
[----:B------:R-:W-:Y:S02]  /*0c20*/  IADD3 R18, P1, R7, UR4, RZ ;  /* 0x0000000407127c10 */ /* 0x000fe4000ff3e0ff */
[----:B------:R-:W-:Y:S01]  /*0c30*/  UMOV UR11, 0x80000020 ;  /* 0x80000020000b7882 */ /* 0x000fe20000000000 */
[----:B------:R-:W-:Y:S01]  /*0c40*/  ULEA UR6, UR20, UR18, 0xd ;  /* 0x0000001214067291 */ /* 0x000fe2000f8e683f */
[----:B------:R-:W-:Y:S01]  /*0c50*/  ISETP.GE.U32.AND P0, PT, R90, 0xbc0, PT ;  /* 0x00000bc05a00780c */ /* 0x000fe20003f06070 */
[----:B------:R-:W-:Y:S01]  /*0c60*/  UMOV UR12, 0x2000002 ;  /* 0x02000002000c7882 */ /* 0x000fe20000000000 */
[----:B------:R-:W-:Y:S01]  /*0c70*/  UMOV UR13, 0x80000020 ;  /* 0x80000020000d7882 */ /* 0x000fe20000000000 */
[----:B------:R-:W-:Y:S01]  /*0c80*/  USHF.R.U32.HI UR8, URZ, 0x4, UR6 ;  /* 0x000000043f087899 */ /* 0x000fe20008011606 */
[----:B------:R-:W-:Y:S01]  /*0c90*/  IADD3.X R19, R9, UR5, RZ, P1, !PT ;  /* 0x0000000509137c10 */ /* 0x000fe20008ffe4ff */
[----:B------:R-:W-:Y:S01]  /*0ca0*/  ULEA UR6, UR20, UR21, 0xc ;  /* 0x0000001514067291 */ /* 0x000fe2000f8e603f */
[----:B------:R-:W-:Y:S01]  /*0cb0*/  IADD3 R92, P1, R8, UR4, RZ ;  /* 0x00000004085c7c10 */ /* 0x000fe2000ff3e0ff */
[----:B------:R-:W-:Y:S01]  /*0cc0*/  ULOP3.LUT UR8, UR8, 0x3fff, URZ, 0xc0, !UPT ;  /* 0x00003fff08087892 */ /* 0x000fe2000f8ec03f */
[----:B-1----:R-:W-:Y:S01]  /*0cd0*/  R2UR UR7, R14 ;  /* 0x000000000e0772ca */ /* 0x002fe200000e0000 */
[----:B------:R-:W-:Y:S01]  /*0ce0*/  USHF.R.U32.HI UR6, URZ, 0x4, UR6 ;  /* 0x000000043f067899 */ /* 0x000fe20008011606 */
[----:B------:R-:W-:Y:S01]  /*0cf0*/  IADD3.X R93, R11, UR5, RZ, P1, !PT ;  /* 0x000000050b5d7c10 */ /* 0x000fe20008ffe4ff */
[----:B------:R-:W-:Y:S01]  /*0d00*/  UMOV UR14, 0x1000002 ;  /* 0x01000002000e7882 */ /* 0x000fe20000000000 */
[----:B------:R-:W-:Y:S01]  /*0d10*/  UMOV UR15, 0x80000020 ;  /* 0x80000020000f7882 */ /* 0x000fe20000000000 */
[----:B------:R-:W-:Y:S01]  /*0d20*/  ULOP3.LUT UR6, UR6, 0x3fff, URZ, 0xc0, !UPT ;  /* 0x00003fff06067892 */ /* 0x000fe2000f8ec03f */
[----:B------:R-:W-:Y:S01]  /*0d30*/  IADD3 R14, P1, R10, UR4, RZ ;  /* 0x000000040a0e7c10 */ /* 0x000fe2000ff3e0ff */
[----:B------:R-:W-:-:S02]  /*0d40*/  WARPGROUP.ARRIVE ;  /* 0x00000000000079c5 */ /* 0x000fc40000000000 */
[----:B------:R-:W-:Y:S01]  /*0d50*/  ULOP3.LUT UR10, UR6, 0x1000000, URZ, 0xfc, !UPT ;  /* 0x01000000060a7892 */ /* 0x000fe2000f8efc3f */
[----:B------:R-:W-:Y:S02]  /*0d60*/  IADD3.X R15, R13, UR5, RZ, P1, !PT ;  /* 0x000000050d0f7c10 */ /* 0x000fe40008ffe4ff */
[----:B------:R-:W-:Y:S01]  /*0d70*/  IADD3 R16, P1, R12, UR4, RZ ;  /* 0x000000040c107c10 */ /* 0x000fe2000ff3e0ff */
[----:B------:R-:W-:-:S03]  /*0d80*/  USHF.L.U32 UR7, UR7, 0x6, URZ ;  /* 0x0000000607077899 */ /* 0x000fc6000800063f */
[----:B------:R-:W-:Y:S01]  /*0d90*/  IADD3.X R17, R21, UR5, RZ, P1, !PT ;  /* 0x0000000515117c10 */ /* 0x000fe20008ffe4ff */
[----:B------:R-:W-:-:S04]  /*0da0*/  ULOP3.LUT UR7, UR7, 0xc0, URZ, 0xc0, !UPT ;  /* 0x000000c007077892 */ /* 0x000fc8000f8ec03f */
[----:B------:R-:W-:-:S03]  /*0db0*/  UIADD3 UR16, UP0, UR7, UR8, URZ ;  /* 0x0000000807107290 */ /* 0x000fc6000ff1e03f */
[----:B------:R-:W-:Y:S01]  /*0dc0*/  UMOV UR7, URZ ;  /* 0x0000003f00077c82 */ /* 0x000fe20008000000 */
[----:B------:R-:W-:Y:S02]  /*0dd0*/  UIADD3.X UR17, URZ, URZ, URZ, UP0, !UPT ;  /* 0x0000003f3f117290 */ /* 0x000fe400087fe43f */
[----:B------:R-:W-:Y:S02]  /*0de0*/  ULOP3.LUT UR8, UR16, 0x2000000, URZ, 0xfc, !UPT ;  /* 0x0200000010087892 */ /* 0x000fe4000f8efc3f */
[----:B------:R-:W-:Y:S02]  /*0df0*/  ULOP3.LUT UR9, UR17, 0x80000020, URZ, 0xfc, !UPT ;  /* 0x8000002011097892 */ /* 0x000fe4000f8efc3f */
[----:B------:R-:W-:Y:S02]  /*0e00*/  UIADD3.64 UR14, UR6, UR14, URZ ;  /* 0x0000000e060e7297 */ /* 0x000fe4000fffe03f */
[----:B------:R-:W-:Y:S02]  /*0e10*/  UIADD3.64 UR12, UR16, UR12, URZ ;  /* 0x0000000c100c7297 */ /* 0x000fe4000fffe03f */
[----:B------:R-:W-:-:S03]  /*0e20*/  UISETP.GE.AND UP0, UPT, UR19, 0x3, UPT ;  /* 0x000000031300788c */ /* 0x000fc6000bf06270 */
[----:B------:R-:W-:Y:S01]  /*0e30*/  HGMMA.64x64x16.F32.BF16 R56, gdesc[UR8], R56 ;  /* 0x00e00000083879f0 */ /* 0x000fe20008701838 */
[----:B------:R-:W-:Y:S01]  /*0e40*/  UMOV UR8, 0x2000100 ;  /* 0x0200010000087882 */ /* 0x000fe20000000000 */
[----:B------:R-:W-:Y:S01]  /*0e50*/  UMOV UR9, 0x80000020 ;  /* 0x8000002000097882 */ /* 0x000fe20000000000 */
[----:B------:R-:W-:Y:S02]  /*0e60*/  USEL UR19, UR19, URZ, !UP0 ;  /* 0x0000003f13137287 */ /* 0x000fe4000c000000 */
[----:B------:R-:W-:Y:S02]  /*0e70*/  UIADD3.64 UR8, UR16, UR8, URZ ;  /* 0x0000000810087297 */ /* 0x000fe4000fffe03f */
[----:B------:R-:W-:-:S06]  /*0e80*/  ULEA UR6, UR19, UR18, 0xd ;  /* 0x0000001213067291 */ /* 0x000fcc000f8e683f */
[----:B------:R-:W-:Y:S01]  /*0e90*/  LEA R91, R6, UR6, 0x1 ;  /* 0x00000006065b7c11 */ /* 0x000fe2000f8e08ff */
[----:B------:R-:W-:Y:S04]  /*0ea0*/  HGMMA.64x64x16.F32.BF16 R56, gdesc[UR12], R56 ;  /* 0x00e000000c3879f0 */ /* 0x000fe80008701838 */
[----:B------:R-:W-:Y:S01]  /*0eb0*/  HGMMA.64x64x16.F32.BF16 R24, gdesc[UR8], R24 ;  /* 0x00e00000081879f0 */ /* 0x000fe20008701818 */
[----:B------:R-:W-:Y:S01]  /*0ec0*/  UMOV UR12, 0x2000102 ;  /* 0x02000102000c7882 */ /* 0x000fe20000000000 */
[----:B------:R-:W-:Y:S02]  /*0ed0*/  UMOV UR13, 0x80000020 ;  /* 0x80000020000d7882 */ /* 0x000fe40000000000 */
[----:B------:R-:W-:-:S09]  /*0ee0*/  UIADD3.64 UR12, UR16, UR12, URZ ;  /* 0x0000000c100c7297 */ /* 0x000fd2000fffe03f */
[----:B------:R-:W-:Y:S03]  /*0ef0*/  HGMMA.64x64x16.F32.BF16 R24, gdesc[UR12], R24, gsb0 ;  /* 0x00e000000c1879f0 */ /* 0x000fe60008001818 */
[----:B------:R-:W-:Y:S02]  /*0f00*/  WARPGROUP.DEPBAR.LE gsb0, 0x1 ;  /* 0x00008000000079c5 */ /* 0x000fe40000010100 */
[----:B------:R-:W-:Y:S06]  /*0f10*/  BAR.SYNC.DEFER_BLOCKING 0x0 ;  /* 0x0000000000007b1d */ /* 0x000fec0000010000 */
[----:B------:R-:W-:Y:S01]  /*0f20*/  @!PT LDS RZ, [RZ] ;  /* 0x00000000fffff984 */ /* 0x000fe20000000800 */
[----:B------:R-:W-:Y:S01]  /*0f30*/  @!PT LDS RZ, [RZ] ;  /* 0x00000000fffff984 */ /* 0x000fe20000000800 */
[----:B------:R-:W-:Y:S01]  /*0f40*/  @!PT LDS RZ, [RZ] ;  /* 0x00000000fffff984 */ /* 0x000fe20000000800 */
[----:B------:R1:W-:Y:S02]  /*0f50*/  LDGSTS.E.BYPASS.128 [R91], desc[UR22][R18.64], !P0 ;  /* 0x00000000125b7fae */ /* 0x0003e4000c101c56 */
[----:B-1----:R-:W-:-:S02]  /*0f60*/  LEA R91, R3, UR6, 0x1 ;  /* 0x00000006035b7c11 */ /* 0x002fc4000f8e08ff */
[----:B------:R-:W-:-:S03]  /*0f70*/  IADD3 R18, P1, R20, UR4, RZ ;  /* 0x0000000414127c10 */ /* 0x000fc6000ff3e0ff */
[----:B------:R1:W-:Y:S01]  /*0f80*/  LDGSTS.E.BYPASS.128 [R91], desc[UR22][R92.64], !P0 ;  /* 0x000000005c5b7fae */ /* 0x0003e2000c101c56 */
[----:B------:R-:W-:Y:S02]  /*0f90*/  IADD3.X R19, R23, UR5, RZ, P1, !PT ;  /* 0x0000000517137c10 */ /* 0x000fe40008ffe4ff */
[----:B-1----:R-:W-:Y:S02]  /*0fa0*/  LEA R93, R4, UR6, 0x1 ;  /* 0x00000006045d7c11 */ /* 0x002fe4000f8e08ff */
[----:B------:R-:W-:Y:S01]  /*0fb0*/  LEA R91, R5, UR6, 0x1 ;  /* 0x00000006055b7c11 */ /* 0x000fe2000f8e08ff */
[----:B------:R-:W-:Y:S02]  /*0fc0*/  ULEA UR6, UR19, UR21, 0xc ;  /* 0x0000001513067291 */ /* 0x000fe4000f8e603f */
[----:B------:R1:W-:Y:S04]  /*0fd0*/  LDGSTS.E.BYPASS.128 [R93], desc[UR22][R14.64], !P0 ;  /* 0x000000000e5d7fae */ /* 0x0003e8000c101c56 */
[----:B------:R-:W-:Y:S01]  /*0fe0*/  LEA R92, R6, UR6, 0x1 ;  /* 0x00000006065c7c11 */ /* 0x000fe2000f8e08ff */
[----:B------:R2:W-:Y:S04]  /*0ff0*/  LDGSTS.E.BYPASS.128 [R91], desc[UR22][R16.64], !P0 ;  /* 0x00000000105b7fae */ /* 0x0005e8000c101c56 */
[----:B------:R-:W0:Y:S01]  /*1000*/  LDGDEPBAR ;  /* 0x00000000000079af */ /* 0x000e220000000000 */
[----:B-1----:R-:W-:-:S03]  /*1010*/  IADD3 R14, P1, R22, UR4, RZ ;  /* 0x00000004160e7c10 */ /* 0x002fc6000ff3e0ff */
[----:B------:R2:W-:Y:S01]  /*1020*/  LDGSTS.E.BYPASS.128 [R92], desc[UR22][R18.64], !P0 ;  /* 0x00000000125c7fae */ /* 0x0005e2000c101c56 */
[----:B------:R-:W-:Y:S01]  /*1030*/  LEA R93, R3, UR6, 0x1 ;  /* 0x00000006035d7c11 */ /* 0x000fe2000f8e08ff */
[----:B------:R-:W-:Y:S01]  /*1040*/  UIADD3 UR4, UP0, UR4, 0x40, URZ ;  /* 0x0000004004047890 */ /* 0x000fe2000ff1e03f */
[----:B------:R-:W-:Y:S01]  /*1050*/  IADD3.X R15, R88, UR5, RZ, P1, !PT ;  /* 0x00000005580f7c10 */ /* 0x000fe20008ffe4ff */
[----:B------:R-:W-:Y:S02]  /*1060*/  UMOV UR6, UR20 ;  /* 0x0000001400067c82 */ /* 0x000fe40008000000 */
[----:B------:R-:W-:Y:S02]  /*1070*/  UIADD3.X UR5, URZ, UR5, URZ, UP0, !UPT ;  /* 0x000000053f057290 */ /* 0x000fe400087fe43f */
[----:B------:R2:W-:Y:S01]  /*1080*/  LDGSTS.E.BYPASS.128 [R93], desc[UR22][R14.64], !P0 ;  /* 0x000000000e5d7fae */ /* 0x0005e2000c101c56 */
[----:B------:R-:W-:-:S03]  /*1090*/  ISETP.GE.U32.AND P0, PT, R90, 0xbe0, PT ;  /* 0x00000be05a00780c */ /* 0x000fc60003f06070 */
[----:B------:R-:W0:Y:S10]  /*10a0*/  LDGDEPBAR ;  /* 0x00000000000079af */ /* 0x000e340000000000 */
[----:B--2---:R-:W-:Y:S05]  /*10b0*/  @!P0 BRA `(.L_x_0) ;  /* 0xfffffff800b88947 */ /* 0x004fea000383ffff */
[----:B------:R-:W1:Y:S01]  /*10c0*/  S2R R3, SR_TID.X ;  /* 0x0000000000037919 */ /* 0x000e620000002100 */
[----:B------:R-:W-:Y:S02]  /*10d0*/  WARPGROUP.DEPBAR.LE gsb0, 0x0 ;  /* 0x00008000000079c5 */ /* 0x000fe40000010000 */
[----:B------:R-:W-:-:S04]  /*10e0*/  DEPBAR.LE SB0, 0x0 ;  /* 0x000080000000791a */ /* 0x000fc80000000000 */
[----:B------:R-:W-:Y:S02]  /*10f0*/  F2FP.BF16.F32.PACK_AB R36, R37, R36 ;  /* 0x000000242524723e */ /* 0x000fe400000010ff */
[----:B------:R-:W-:Y:S02]  /*1100*/  F2FP.BF16.F32.PACK_AB R56, R57, R56 ;  /* 0x000000383938723e */ /* 0x000fe400000010ff */
[----:B------:R-:W-:Y:S02]  /*1110*/  F2FP.BF16.F32.PACK_AB R58, R59, R58 ;  /* 0x0000003a3b3a723e */ /* 0x000fe400000010ff */
[----:B------:R-:W-:Y:S02]  /*1120*/  F2FP.BF16.F32.PACK_AB R60, R61, R60 ;  /* 0x0000003c3d3c723e */ /* 0x000fe400000010ff */
[----:B------:R-:W-:Y:S02]  /*1130*/  F2FP.BF16.F32.PACK_AB R62, R63, R62 ;  /* 0x0000003e3f3e723e */ /* 0x000fe400000010ff */
[----:B------:R-:W-:-:S02]  /*1140*/  F2FP.BF16.F32.PACK_AB R64, R65, R64 ;  /* 0x000000404140723e */ /* 0x000fc400000010ff */
[----:B------:R-:W-:Y:S02]  /*1150*/  F2FP.BF16.F32.PACK_AB R66, R67, R66 ;  /* 0x000000424342723e */ /* 0x000fe400000010ff */
[----:B------:R-:W-:Y:S02]  /*1160*/  F2FP.BF16.F32.PACK_AB R68, R69, R68 ;  /* 0x000000444544723e */ /* 0x000fe400000010ff */
[----:B------:R-:W-:Y:S02]  /*1170*/  F2FP.BF16.F32.PACK_AB R70, R71, R70 ;  /* 0x000000464746723e */ /* 0x000fe400000010ff */
[----:B------:R-:W-:Y:S02]  /*1180*/  F2FP.BF16.F32.PACK_AB R72, R73, R72 ;  /* 0x000000484948723e */ /* 0x000fe400000010ff */
[----:B------:R-:W-:Y:S02]  /*1190*/  F2FP.BF16.F32.PACK_AB R74, R75, R74 ;  /* 0x0000004a4b4a723e */ /* 0x000fe400000010ff */
[----:B------:R-:W-:-:S02]  /*11a0*/  F2FP.BF16.F32.PACK_AB R76, R77, R76 ;  /* 0x0000004c4d4c723e */ /* 0x000fc400000010ff */
[----:B------:R-:W-:Y:S01]  /*11b0*/  F2FP.BF16.F32.PACK_AB R78, R79, R78 ;  /* 0x0000004e4f4e723e */ /* 0x000fe200000010ff */
[----:B-1----:R-:W-:Y:S01]  /*11c0*/  IMAD.SHL.U32 R11, R3, 0x8, RZ ;  /* 0x00000008030b7824 */ /* 0x002fe200078e00ff */
[--C-:B------:R-:W-:Y:S02]  /*11d0*/  SHF.R.U32.HI R4, RZ, 0x5, R3.reuse ;  /* 0x00000005ff047819 */ /* 0x100fe40000011603 */
[--C-:B------:R-:W-:Y:S02]  /*11e0*/  SHF.R.U32.HI R5, RZ, 0x2, R3.reuse ;  /* 0x00000002ff057819 */ /* 0x100fe40000011603 */
[----:B------:R-:W-:Y:S02]  /*11f0*/  LOP3.LUT R4, R4, 0x3, RZ, 0xc0, !PT ;  /* 0x0000000304047812 */ /* 0x000fe400078ec0ff */
[----:B------:R-:W-:Y:S02]  /*1200*/  SGXT.U32 R5, R5, 0x3 ;  /* 0x000000030505781a */ /* 0x000fe40000000000 */
[----:B------:R-:W-:Y:S01]  /*1210*/  SHF.R.U32.HI R9, RZ, 0x3, R3 ;  /* 0x00000003ff097819 */ /* 0x000fe20000011603 */
[----:B------:R-:W-:Y:S01]  /*1220*/  IMAD.SHL.U32 R6, R4, 0x10, RZ ;  /* 0x0000001004067824 */ /* 0x000fe200078e00ff */
[----:B------:R-:W-:-:S02]  /*1230*/  F2FP.BF16.F32.PACK_AB R80, R81, R80 ;  /* 0x000000505150723e */ /* 0x000fc400000010ff */
[----:B------:R-:W-:Y:S02]  /*1240*/  F2FP.BF16.F32.PACK_AB R82, R83, R82 ;  /* 0x000000525352723e */ /* 0x000fe400000010ff */
[----:B------:R-:W-:Y:S01]  /*1250*/  LOP3.LUT R7, R6, R5, RZ, 0xfc, !PT ;  /* 0x0000000506077212 */ /* 0x000fe200078efcff */
[----:B------:R-:W-:Y:S01]  /*1260*/  IMAD.SHL.U32 R5, R3, 0x2, RZ ;  /* 0x0000000203057824 */ /* 0x000fe200078e00ff */
[----:B------:R-:W-:Y:S01]  /*1270*/  SGXT.U32 R6, R9, 0x2 ;  /* 0x000000020906781a */ /* 0x000fe20000000000 */
[----:B------:R-:W-:Y:S01]  /*1280*/  IMAD.SHL.U32 R9, R4, 0x4, RZ ;  /* 0x0000000404097824 */ /* 0x000fe200078e00ff */
[----:B------:R-:W-:Y:S02]  /*1290*/  F2FP.BF16.F32.PACK_AB R84, R85, R84 ;  /* 0x000000545554723e */ /* 0x000fe400000010ff */
[----:B------:R-:W-:Y:S02]  /*12a0*/  LOP3.LUT R4, R5, 0x6, RZ, 0xc0, !PT ;  /* 0x0000000605047812 */ /* 0x000fe400078ec0ff */
[----:B------:R-:W-:-:S02]  /*12b0*/  F2FP.BF16.F32.PACK_AB R86, R87, R86 ;  /* 0x000000565756723e */ /* 0x000fc400000010ff */
[----:B------:R-:W-:Y:S01]  /*12c0*/  SHF.R.U32.HI R8, RZ, 0x3, R3 ;  /* 0x00000003ff087819 */ /* 0x000fe20000011603 */
[----:B------:R-:W-:Y:S01]  /*12d0*/  IMAD R4, R7, 0x48, R4 ;  /* 0x0000004807047824 */ /* 0x000fe200078e0204 */
[----:B------:R-:W-:Y:S02]  /*12e0*/  LOP3.LUT R6, R9, R6, RZ, 0xfc, !PT ;  /* 0x0000000609067212 */ /* 0x000fe400078efcff */
[----:B------:R-:W-:Y:S02]  /*12f0*/  LOP3.LUT R3, R11, 0x38, RZ, 0xc0, !PT ;  /* 0x000000380b037812 */ /* 0x000fe400078ec0ff */
[----:B------:R-:W-:Y:S01]  /*1300*/  LEA R37, R4, UR18, 0x1 ;  /* 0x0000001204257c11 */ /* 0x000fe2000f8e08ff */
[----:B------:R-:W-:Y:S01]  /*1310*/  BAR.SYNC.DEFER_BLOCKING 0x0 ;  /* 0x0000000000007b1d */ /* 0x000fe20000010000 */
[----:B------:R-:W-:Y:S01]  /*1320*/  F2FP.BF16.F32.PACK_AB R88, R41, R40 ;  /* 0x000000282958723e */ /* 0x000fe200000010ff */
[----:B------:R-:W-:Y:S01]  /*1330*/  IMAD R3, R6, 0x48, R3 ;  /* 0x0000004806037824 */ /* 0x000fe200078e0203 */
[----:B------:R-:W-:-:S02]  /*1340*/  SGXT.U32 R5, R8, 0x4 ;  /* 0x000000040805781a */ /* 0x000fc40000000000 */
[----:B------:R-:W-:Y:S02]  /*1350*/  F2FP.BF16.F32.PACK_AB R34, R35, R34 ;  /* 0x000000222322723e */ /* 0x000fe400000010ff */
[----:B------:R-:W-:Y:S02]  /*1360*/  LEA R40, R3, UR18, 0x1 ;  /* 0x0000001203287c11 */ /* 0x000fe4000f8e08ff */
[----:B------:R-:W-:Y:S02]  /*1370*/  LOP3.LUT R0, R0, 0x38, R11, 0xf8, !PT ;  /* 0x0000003800007812 */ /* 0x000fe400078ef80b */
[----:B------:R-:W-:Y:S02]  /*1380*/  LOP3.LUT R35, R5, R2, RZ, 0xfc, !PT ;  /* 0x0000000205237212 */ /* 0x000fe400078efcff */
[----:B------:R-:W-:Y:S01]  /*1390*/  F2FP.BF16.F32.PACK_AB R24, R25, R24 ;  /* 0x000000181918723e */ /* 0x000fe200000010ff */
[----:B------:R-:W1:Y:S01]  /*13a0*/  LDC.64 R2, c[0x0][0x220] ;  /* 0x00008800ff027b82 */ /* 0x000e620000000a00 */
[----:B------:R-:W-:Y:S01]  /*13b0*/  F2FP.BF16.F32.PACK_AB R26, R27, R26 ;  /* 0x0000001a1b1a723e */ /* 0x000fe200000010ff */
[----:B------:R-:W-:Y:S01]  /*13c0*/  IMAD R41, R35, 0x3000, R0 ;  /* 0x0000300023297824 */ /* 0x000fe200078e0200 */
[----:B------:R-:W-:-:S02]  /*13d0*/  F2FP.BF16.F32.PACK_AB R28, R29, R28 ;  /* 0x0000001c1d1c723e */ /* 0x000fc400000010ff */
[----:B------:R-:W-:Y:S02]  /*13e0*/  F2FP.BF16.F32.PACK_AB R30, R31, R30 ;  /* 0x0000001e1f1e723e */ /* 0x000fe400000010ff */
[----:B------:R-:W-:Y:S02]  /*13f0*/  F2FP.BF16.F32.PACK_AB R32, R33, R32 ;  /* 0x000000202120723e */ /* 0x000fe400000010ff */
[----:B------:R-:W-:Y:S01]  /*1400*/  F2FP.BF16.F32.PACK_AB R38, R39, R38 ;  /* 0x000000262726723e */ /* 0x000fe200000010ff */
[----:B------:R-:W-:Y:S01]  /*1410*/  STS [R37], R56 ;  /* 0x0000003825007388 */ /* 0x000fe20000000800 */
[----:B------:R-:W-:Y:S01]  /*1420*/  F2FP.BF16.F32.PACK_AB R42, R43, R42 ;  /* 0x0000002a2b2a723e */ /* 0x000fe200000010ff */
[----:B------:R-:W-:Y:S01]  /*1430*/  VIADD R39, R41, 0x90000 ;  /* 0x0009000029277836 */ /* 0x000fe20000000000 */
[----:B------:R-:W-:Y:S01]  /*1440*/  F2FP.BF16.F32.PACK_AB R44, R45, R44 ;  /* 0x0000002c2d2c723e */ /* 0x000fe200000010ff */
[----:B------:R-:W-:Y:S01]  /*1450*/  STS [R37+0x480], R58 ;  /* 0x0004803a25007388 */ /* 0x000fe20000000800 */
        /* <DEDUP_REMOVED lines=10> */
[----:B------:R-:W-:Y:S01]  /*1500*/  ISETP.GE.AND P0, PT, R0, 0x3000, PT ;  /* 0x000030000000780c */ /* 0x000fe20003f06270 */
[----:B------:R-:W-:Y:S01]  /*1510*/  STS [R37+0x20], R64 ;  /* 0x0000204025007388 */ /* 0x000fe20000000800 */
[----:B------:R-:W-:-:S02]  /*1520*/  LOP3.LUT R33, R35, 0x20, RZ, 0xfc, !PT ;  /* 0x0000002023217812 */ /* 0x000fc400078efcff */
[C---:B------:R-:W-:Y:S01]  /*1530*/  ISETP.LT.AND P1, PT, R35.reuse, 0x1000, !P0 ;  /* 0x000010002300780c */ /* 0x040fe20004721270 */
[----:B------:R-:W-:Y:S01]  /*1540*/  STS [R37+0x4a0], R66 ;  /* 0x0004a04225007388 */ /* 0x000fe20000000800 */
[----:B------:R-:W-:Y:S02]  /*1550*/  LOP3.LUT R0, R35, 0x40, RZ, 0xfc, !PT ;  /* 0x0000004023007812 */ /* 0x000fe400078efcff */
[----:B------:R-:W-:Y:S01]  /*1560*/  ISETP.LT.AND P5, PT, R33, 0x1000, !P0 ;  /* 0x000010002100780c */ /* 0x000fe200047a1270 */
[----:B------:R-:W-:Y:S01]  /*1570*/  STS [R37+0x30], R68 ;  /* 0x0000304425007388 */ /* 0x000fe20000000800 */
[----:B------:R-:W-:Y:S02]  /*1580*/  ISETP.LT.AND P3, PT, R0, 0x1000, !P0 ;  /* 0x000010000000780c */ /* 0x000fe40004761270 */
[C---:B------:R-:W-:Y:S01]  /*1590*/  LOP3.LUT R0, R35.reuse, 0x70, RZ, 0xfc, !PT ;  /* 0x0000007023007812 */ /* 0x040fe200078efcff */
[----:B------:R-:W-:Y:S04]  /*15a0*/  STS [R37+0x4b0], R70 ;  /* 0x0004b04625007388 */ /* 0x000fe80000000800 */
[----:B------:R-:W-:Y:S04]  /*15b0*/  STS [R37+0x40], R72 ;  /* 0x0000404825007388 */ /* 0x000fe80000000800 */
[----:B------:R-:W-:Y:S04]  /*15c0*/  STS [R37+0x4c0], R74 ;  /* 0x0004c04a25007388 */ /* 0x000fe80000000800 */
[----:B------:R-:W-:Y:S04]  /*15d0*/  STS [R37+0x50], R76 ;  /* 0x0000504c25007388 */ /* 0x000fe80000000800 */
[----:B------:R-:W-:Y:S04]  /*15e0*/  STS [R37+0x4d0], R78 ;  /* 0x0004d04e25007388 */ /* 0x000fe80000000800 */
[----:B------:R-:W-:Y:S04]  /*15f0*/  STS [R37+0x60], R80 ;  /* 0x0000605025007388 */ /* 0x000fe80000000800 */
[----:B------:R-:W-:Y:S04]  /*1600*/  STS [R37+0x4e0], R82 ;  /* 0x0004e05225007388 */ /* 0x000fe80000000800 */
[----:B------:R-:W-:Y:S04]  /*1610*/  STS [R37+0x70], R84 ;  /* 0x0000705425007388 */ /* 0x000fe80000000800 */
[----:B------:R-:W-:Y:S01]  /*1620*/  STS [R37+0x4f0], R86 ;  /* 0x0004f05625007388 */ /* 0x000fe20000000800 */
[----:B------:R-:W-:Y:S06]  /*1630*/  BAR.SYNC.DEFER_BLOCKING 0x0 ;  /* 0x0000000000007b1d */ /* 0x000fec0000010000 */
[----:B------:R-:W2:Y:S04]  /*1640*/  LDS.128 R12, [R40] ;  /* 0x00000000280c7984 */ /* 0x000ea80000000c00 */
[----:B------:R-:W3:Y:S04]  /*1650*/  LDS.128 R16, [R40+0x900] ;  /* 0x0009000028107984 */ /* 0x000ee80000000c00 */
[----:B------:R-:W4:Y:S04]  /*1660*/  LDS.128 R8, [R40+0x1200] ;  /* 0x0012000028087984 */ /* 0x000f280000000c00 */
[----:B------:R-:W5:Y:S01]  /*1670*/  LDS.128 R4, [R40+0x1b00] ;  /* 0x001b000028047984 */ /* 0x000f620000000c00 */
[----:B------:R-:W-:Y:S06]  /*1680*/  BAR.SYNC.DEFER_BLOCKING 0x0 ;  /* 0x0000000000007b1d */ /* 0x000fec0000010000 */
[----:B------:R-:W-:Y:S04]  /*1690*/  STS [R37], R24 ;  /* 0x0000001825007388 */ /* 0x000fe80000000800 */
[----:B------:R-:W-:Y:S04]  /*16a0*/  STS [R37+0x480], R26 ;  /* 0x0004801a25007388 */ /* 0x000fe80000000800 */
[----:B------:R-:W-:Y:S04]  /*16b0*/  STS [R37+0x10], R28 ;  /* 0x0000101c25007388 */ /* 0x000fe80000000800 */
[----:B------:R-:W-:Y:S04]  /*16c0*/  STS [R37+0x490], R30 ;  /* 0x0004901e25007388 */ /* 0x000fe80000000800 */
[----:B------:R1:W-:Y:S04]  /*16d0*/  STS [R37+0x20], R32 ;  /* 0x0000202025007388 */ /* 0x0003e80000000800 */
[----:B------:R2:W-:Y:S04]  /*16e0*/  STS [R37+0x4a0], R34 ;  /* 0x0004a02225007388 */ /* 0x0005e80000000800 */
[----:B------:R3:W-:Y:S01]  /*16f0*/  STS [R37+0x30], R36 ;  /* 0x0000302425007388 */ /* 0x0007e20000000800 */
[----:B-1----:R-:W-:-:S03]  /*1700*/  LOP3.LUT R32, R35, 0x30, RZ, 0xfc, !PT ;  /* 0x0000003023207812 */ /* 0x002fc600078efcff */
[----:B------:R1:W-:Y:S01]  /*1710*/  STS [R37+0x4b0], R38 ;  /* 0x0004b02625007388 */ /* 0x0003e20000000800 */
[----:B--2---:R-:W-:-:S03]  /*1720*/  LOP3.LUT R34, R35, 0x10, RZ, 0xfc, !PT ;  /* 0x0000001023227812 */ /* 0x004fc600078efcff */
[----:B------:R-:W-:Y:S01]  /*1730*/  STS [R37+0x40], R88 ;  /* 0x0000405825007388 */ /* 0x000fe20000000800 */
[----:B------:R-:W-:Y:S01]  /*1740*/  ISETP.LT.AND P4, PT, R32, 0x1000, !P0 ;  /* 0x000010002000780c */ /* 0x000fe20004781270 */
[--C-:B------:R-:W-:Y:S01]  /*1750*/  IMAD.WIDE R32, R41, 0x2, R2.reuse ;  /* 0x0000000229207825 */ /* 0x100fe200078e0202 */
[----:B------:R-:W-:Y:S01]  /*1760*/  ISETP.LT.AND P6, PT, R34, 0x1000, !P0 ;  /* 0x000010002200780c */ /* 0x000fe200047c1270 */
[----:B------:R-:W-:Y:S01]  /*1770*/  STS [R37+0x4c0], R42 ;  /* 0x0004c02a25007388 */ /* 0x000fe20000000800 */
[C---:B---3--:R-:W-:Y:S02]  /*1780*/  LOP3.LUT R36, R35.reuse, 0x60, RZ, 0xfc, !PT ;  /* 0x0000006023247812 */ /* 0x048fe400078efcff */
[----:B-1----:R-:W-:Y:S01]  /*1790*/  LOP3.LUT R38, R35, 0x50, RZ, 0xfc, !PT ;  /* 0x0000005023267812 */ /* 0x002fe200078efcff */
[----:B------:R-:W-:Y:S03]  /*17a0*/  STS [R37+0x50], R44 ;  /* 0x0000502c25007388 */ /* 0x000fe60000000800 */
[----:B------:R-:W-:Y:S01]  /*17b0*/  ISETP.LT.AND P2, PT, R38, 0x1000, !P0 ;  /* 0x000010002600780c */ /* 0x000fe20004741270 */
[----:B------:R-:W-:Y:S01]  /*17c0*/  STS [R37+0x4d0], R46 ;  /* 0x0004d02e25007388 */ /* 0x000fe20000000800 */
[----:B------:R-:W-:-:S03]  /*17d0*/  IMAD.WIDE R38, R39, 0x2, R2 ;  /* 0x0000000227267825 */ /* 0x000fc600078e0202 */
[----:B------:R-:W-:Y:S04]  /*17e0*/  STS [R37+0x60], R48 ;  /* 0x0000603025007388 */ /* 0x000fe80000000800 */
[----:B------:R-:W-:Y:S04]  /*17f0*/  STS [R37+0x4e0], R50 ;  /* 0x0004e03225007388 */ /* 0x000fe80000000800 */
[----:B------:R-:W-:Y:S04]  /*1800*/  STS [R37+0x70], R52 ;  /* 0x0000703425007388 */ /* 0x000fe80000000800 */
[----:B------:R1:W-:Y:S01]  /*1810*/  STS [R37+0x4f0], R54 ;  /* 0x0004f03625007388 */ /* 0x0003e20000000800 */
[----:B------:R-:W-:Y:S01]  /*1820*/  BAR.SYNC.DEFER_BLOCKING 0x0 ;  /* 0x0000000000007b1d */ /* 0x000fe20000010000 */
[----:B-1----:R-:W-:-:S04]  /*1830*/  VIADD R37, R41, 0x30000 ;  /* 0x0003000029257836 */ /* 0x002fc80000000000 */
[----:B------:R-:W-:-:S04]  /*1840*/  IMAD.WIDE R34, R37, 0x2, R2 ;  /* 0x0000000225227825 */ /* 0x000fc800078e0202 */
[----:B------:R-:W-:Y:S01]  /*1850*/  VIADD R37, R41, 0x60000 ;  /* 0x0006000029257836 */ /* 0x000fe20000000000 */
[----:B------:R-:W1:Y:S04]  /*1860*/  LDS.128 R20, [R40] ;  /* 0x0000000028147984 */ /* 0x000e680000000c00 */
[----:B------:R-:W2:Y:S04]  /*1870*/  LDS.128 R24, [R40+0x900] ;  /* 0x0009000028187984 */ /* 0x000ea80000000c00 */
[----:B------:R-:W3:Y:S04]  /*1880*/  LDS.128 R28, [R40+0x1200] ;  /* 0x00120000281c7984 */ /* 0x000ee80000000c00 */
[----:B------:R5:W-:Y:S01]  /*1890*/  @P1 STG.E.128 desc[UR22][R32.64], R12 ;  /* 0x0000000c20001986 */ /* 0x000be2000c101d16 */
[----:B------:R-:W-:Y:S01]  /*18a0*/  ISETP.LT.AND P1, PT, R36, 0x1000, !P0 ;  /* 0x000010002400780c */ /* 0x000fe20004721270 */
[--C-:B------:R-:W-:Y:S01]  /*18b0*/  IMAD.WIDE R36, R37, 0x2, R2.reuse ;  /* 0x0000000225247825 */ /* 0x100fe200078e0202 */
[----:B------:R-:W-:Y:S01]  /*18c0*/  ISETP.LT.AND P0, PT, R0, 0x1000, !P0 ;  /* 0x000010000000780c */ /* 0x000fe20004701270 */
[----:B------:R1:W-:Y:S04]  /*18d0*/  @P6 STG.E.128 desc[UR22][R34.64], R16 ;  /* 0x0000001022006986 */ /* 0x0003e8000c101d16 */
[----:B----4-:R4:W-:Y:S04]  /*18e0*/  @P5 STG.E.128 desc[UR22][R36.64], R8 ;  /* 0x0000000824005986 */ /* 0x0109e8000c101d16 */
[----:B-----5:R4:W-:Y:S01]  /*18f0*/  @P4 STG.E.128 desc[UR22][R38.64], R4 ;  /* 0x0000000426004986 */ /* 0x0209e2000c101d16 */
[----:B------:R-:W-:-:S04]  /*1900*/  IMAD.WIDE R12, R43, 0x2, R2 ;  /* 0x000000022b0c7825 */ /* 0x000fc800078e0202 */
[----:B------:R-:W-:-:S04]  /*1910*/  IMAD.WIDE R14, R45, 0x2, R2 ;  /* 0x000000022d0e7825 */ /* 0x000fc800078e0202 */
[----:B------:R-:W-:Y:S01]  /*1920*/  IMAD.WIDE R32, R47, 0x2, R2 ;  /* 0x000000022f207825 */ /* 0x000fe200078e0202 */
[----:B-1----:R4:W-:Y:S04]  /*1930*/  @P3 STG.E.128 desc[UR22][R12.64], R20 ;  /* 0x000000140c003986 */ /* 0x0029e8000c101d16 */
[----:B--2---:R4:W-:Y:S04]  /*1940*/  @P2 STG.E.128 desc[UR22][R14.64], R24 ;  /* 0x000000180e002986 */ /* 0x0049e8000c101d16 */
[----:B---3--:R4:W-:Y:S01]  /*1950*/  @P1 STG.E.128 desc[UR22][R32.64], R28 ;  /* 0x0000001c20001986 */ /* 0x0089e2000c101d16 */
[----:B------:R-:W-:Y:S05]  /*1960*/  @!P0 EXIT ;  /* 0x000000000000894d */ /* 0x000fea0003800000 */
[----:B----4-:R-:W1:Y:S01]  /*1970*/  LDS.128 R4, [R40+0x1b00] ;  /* 0x001b000028047984 */ /* 0x010e620000000c00 */
[----:B------:R-:W-:-:S04]  /*1980*/  VIADD R41, R41, 0x150000 ;  /* 0x0015000029297836 */ /* 0x000fc80000000000 */
[----:B------:R-:W-:-:S05]  /*1990*/  IMAD.WIDE R2, R41, 0x2, R2 ;  /* 0x0000000229027825 */ /* 0x000fca00078e0202 */
[----:B-1----:R-:W-:Y:S01]  /*19a0*/  STG.E.128 desc[UR22][R2.64], R4 ;  /* 0x0000000402007986 */ /* 0x002fe2000c101d16 */
[----:B------:R-:W-:Y:S05]  /*19b0*/  EXIT ;  /* 0x000000000000794d */ /* 0x000fea0003800000 */
.L_x_1:
[----:B------:R-:W-:-:S00]  /*19c0*/  BRA `(.L_x_1) ;  /* 0xfffffffc00fc7947 */ /* 0x000fc0000383ffff */
[----:B------:R-:W-:-:S00]  /*19d0*/  NOP ;  /* 0x0000000000007918 */ /* 0x000fc00000000000 */
        /* <DEDUP_REMOVED lines=10> */
.L_x_2:


//--------------------- .nv.shared.triton_mm      --------------------------
	.section	.nv.shared.triton_mm,"aw",@nobits
	.sectionflags	@""
	.align	16
	.zero		1024


//--------------------- .nv.constant0.triton_mm   --------------------------
	.section	.nv.constant0.triton_mm,"a",@progbits
	.sectionflags	@""
	.align	4
.nv.constant0.triton_mm:
	.zero		552
